//
// Generated by NVIDIA NVVM Compiler
//
// Compiler Build ID: CL-36424714
// Cuda compilation tools, release 13.0, V13.0.88
// Based on NVVM 20.0.0
//

.version 9.0
.target sm_100
.address_size 64

	// .globl	_Z14avgpool_kernelPfS_

.visible .entry _Z14avgpool_kernelPfS_(
	.param .u64 .ptr .align 1 _Z14avgpool_kernelPfS__param_0,
	.param .u64 .ptr .align 1 _Z14avgpool_kernelPfS__param_1
)
.maxntid 1024
{
	.reg .b16 	%rs<3>;
	.reg .b32 	%r<31>;
	.reg .b32 	%f<52>;
	.reg .b64 	%rd<9>;

	ld.param.u64 	%rd1, [_Z14avgpool_kernelPfS__param_0];
	ld.param.u64 	%rd2, [_Z14avgpool_kernelPfS__param_1];
	cvta.to.global.u64 	%rd3, %rd1;
	mov.u32 	%r1, %ctaid.x;
	shl.b32 	%r2, %r1, 1;
	mov.u32 	%r3, %tid.x;
	shr.u32 	%r4, %r3, 9;
	or.b32  	%r5, %r2, %r4;
	mul.hi.u32 	%r6, %r5, 1626496491;
	shr.u32 	%r7, %r6, 6;
	mul.lo.s32 	%r8, %r7, 401408;
	shl.b32 	%r9, %r1, 2;
	shr.u32 	%r10, %r3, 8;
	or.b32  	%r11, %r9, %r10;
	mul.hi.u32 	%r12, %r11, 1626496491;
	shr.u32 	%r13, %r12, 7;
	mul.lo.s32 	%r14, %r13, 338;
	sub.s32 	%r15, %r11, %r14;
	cvt.u16.u32 	%rs1, %r15;
	mul.hi.u16 	%rs2, %rs1, 5042;
	mul.wide.u16 	%r16, %rs2, 14336;
	shl.b32 	%r17, %r1, 3;
	shr.u32 	%r18, %r3, 7;
	or.b32  	%r19, %r17, %r18;
	mul.hi.u32 	%r20, %r19, 1321528399;
	shr.u32 	%r21, %r20, 3;
	mul.lo.s32 	%r22, %r21, 26;
	sub.s32 	%r23, %r19, %r22;
	shl.b32 	%r24, %r23, 8;
	and.b32  	%r25, %r3, 127;
	or.b32  	%r26, %r8, %r25;
	or.b32  	%r27, %r26, %r24;
	add.s32 	%r28, %r27, %r16;
	mul.wide.u32 	%rd4, %r28, 4;
	add.s64 	%rd5, %rd3, %rd4;
	ld.global.nc.f32 	%f1, [%rd5];
	add.f32 	%f2, %f1, 0f00000000;
	ld.global.nc.f32 	%f3, [%rd5+512];
	add.f32 	%f4, %f2, %f3;
	ld.global.nc.f32 	%f5, [%rd5+1024];
	add.f32 	%f6, %f4, %f5;
	ld.global.nc.f32 	%f7, [%rd5+1536];
	add.f32 	%f8, %f6, %f7;
	ld.global.nc.f32 	%f9, [%rd5+2048];
	add.f32 	%f10, %f8, %f9;
	ld.global.nc.f32 	%f11, [%rd5+28672];
	add.f32 	%f12, %f10, %f11;
	ld.global.nc.f32 	%f13, [%rd5+29184];
	add.f32 	%f14, %f12, %f13;
	ld.global.nc.f32 	%f15, [%rd5+29696];
	add.f32 	%f16, %f14, %f15;
	ld.global.nc.f32 	%f17, [%rd5+30208];
	add.f32 	%f18, %f16, %f17;
	ld.global.nc.f32 	%f19, [%rd5+30720];
	add.f32 	%f20, %f18, %f19;
	ld.global.nc.f32 	%f21, [%rd5+57344];
	add.f32 	%f22, %f20, %f21;
	ld.global.nc.f32 	%f23, [%rd5+57856];
	add.f32 	%f24, %f22, %f23;
	ld.global.nc.f32 	%f25, [%rd5+58368];
	add.f32 	%f26, %f24, %f25;
	ld.global.nc.f32 	%f27, [%rd5+58880];
	add.f32 	%f28, %f26, %f27;
	ld.global.nc.f32 	%f29, [%rd5+59392];
	add.f32 	%f30, %f28, %f29;
	ld.global.nc.f32 	%f31, [%rd5+86016];
	add.f32 	%f32, %f30, %f31;
	ld.global.nc.f32 	%f33, [%rd5+86528];
	add.f32 	%f34, %f32, %f33;
	ld.global.nc.f32 	%f35, [%rd5+87040];
	add.f32 	%f36, %f34, %f35;
	ld.global.nc.f32 	%f37, [%rd5+87552];
	add.f32 	%f38, %f36, %f37;
	ld.global.nc.f32 	%f39, [%rd5+88064];
	add.f32 	%f40, %f38, %f39;
	ld.global.nc.f32 	%f41, [%rd5+114688];
	add.f32 	%f42, %f40, %f41;
	ld.global.nc.f32 	%f43, [%rd5+115200];
	add.f32 	%f44, %f42, %f43;
	ld.global.nc.f32 	%f45, [%rd5+115712];
	add.f32 	%f46, %f44, %f45;
	ld.global.nc.f32 	%f47, [%rd5+116224];
	add.f32 	%f48, %f46, %f47;
	ld.global.nc.f32 	%f49, [%rd5+116736];
	add.f32 	%f50, %f48, %f49;
	cvta.to.global.u64 	%rd6, %rd2;
	mul.f32 	%f51, %f50, 0f3D23D70A;
	shl.b32 	%r29, %r1, 10;
	or.b32  	%r30, %r29, %r3;
	mul.wide.u32 	%rd7, %r30, 4;
	add.s64 	%rd8, %rd6, %rd7;
	st.global.f32 	[%rd8], %f51;
	ret;

}


// ===== COMPILED SASS (sm_100) =====

	.target	sm_100

	.elftype	@"ET_EXEC"


//--------------------- .note.nv.tkinfo           --------------------------
	.section	.note.nv.tkinfo,"",@"SHT_NOTE"
	.sectionflags	@"SHF_NOTE_NV_TKINFO"
	.tkinfo
        /*0018*/ 	.word	0x00000002
        /*0030*/ 	.string	""
        /*0030*/ 	.string	"ptxas"
        /*0030*/ 	.string	"Cuda compilation tools, release 13.0, V13.0.88"
        /*0030*/ 	.string	"Build cuda_13.0.r13.0/compiler.36424714_0"
        /*0030*/ 	.string	"-arch sm_100 -m 64 "



//--------------------- .note.nv.cuinfo           --------------------------
	.section	.note.nv.cuinfo,"",@"SHT_NOTE"
	.sectionflags	@"SHF_NOTE_NV_CUINFO"
        /*0018*/ 	.short	0x0002
        /*001a*/ 	.short	0x0064
        /*001c*/ 	.short	0x0082
	.zero		2


//--------------------- .nv.info                  --------------------------
	.section	.nv.info,"",@"SHT_CUDA_INFO"
	.align	4


	//----- nvinfo : EIATTR_REGCOUNT
	.align		4
        /*0000*/ 	.byte	0x04, 0x2f
        /*0002*/ 	.short	(.L_1 - .L_0)
	.align		4
.L_0:
        /*0004*/ 	.word	index@(_Z14avgpool_kernelPfS_)
        /*0008*/ 	.word	0x0000001f


	//----- nvinfo : EIATTR_FRAME_SIZE
	.align		4
.L_1:
        /*000c*/ 	.byte	0x04, 0x11
        /*000e*/ 	.short	(.L_3 - .L_2)
	.align		4
.L_2:
        /*0010*/ 	.word	index@(_Z14avgpool_kernelPfS_)
        /*0014*/ 	.word	0x00000000


	//----- nvinfo : EIATTR_MIN_STACK_SIZE
	.align		4
.L_3:
        /*0018*/ 	.byte	0x04, 0x12
        /*001a*/ 	.short	(.L_5 - .L_4)
	.align		4
.L_4:
        /*001c*/ 	.word	index@(_Z14avgpool_kernelPfS_)
        /*0020*/ 	.word	0x00000000
.L_5:


//--------------------- .nv.compat                --------------------------
	.section	.nv.compat,"",@"SHT_CUDA_COMPAT_INFO"
	.align	4
        /*0000*/ 	.byte	0x02, 0x09, 0x00, 0x00, 0x02, 0x02, 0x01, 0x00, 0x02, 0x05, 0x05, 0x00, 0x03, 0x07, 0x01, 0x01
        /*0010*/ 	.byte	0x02, 0x03, 0x00, 0x00, 0x02, 0x06, 0x01, 0x00, 0x04, 0x0b, 0x08, 0x00, 0x09, 0x00, 0x00, 0x00
        /*0020*/ 	.byte	0x00, 0x00, 0x00, 0x00


//--------------------- .nv.info._Z14avgpool_kernelPfS_ --------------------------
	.section	.nv.info._Z14avgpool_kernelPfS_,"",@"SHT_CUDA_INFO"
	.sectionflags	@""
	.align	4


	//----- nvinfo : EIATTR_CUDA_API_VERSION
	.align		4
        /*0000*/ 	.byte	0x04, 0x37
        /*0002*/ 	.short	(.L_7 - .L_6)
.L_6:
        /*0004*/ 	.word	0x00000082


	//----- nvinfo : EIATTR_KPARAM_INFO
	.align		4
.L_7:
        /*0008*/ 	.byte	0x04, 0x17
        /*000a*/ 	.short	(.L_9 - .L_8)
.L_8:
        /*000c*/ 	.word	0x00000000
        /*0010*/ 	.short	0x0001
        /*0012*/ 	.short	0x0008
        /*0014*/ 	.byte	0x00, 0xf5, 0x21, 0x00


	//----- nvinfo : EIATTR_KPARAM_INFO
	.align		4
.L_9:
        /*0018*/ 	.byte	0x04, 0x17
        /*001a*/ 	.short	(.L_11 - .L_10)
.L_10:
        /*001c*/ 	.word	0x00000000
        /*0020*/ 	.short	0x0000
        /*0022*/ 	.short	0x0000
        /*0024*/ 	.byte	0x00, 0xf5, 0x21, 0x00


	//----- nvinfo : EIATTR_SPARSE_MMA_MASK
	.align		4
.L_11:
        /*0028*/ 	.byte	0x03, 0x50
        /*002a*/ 	.short	0x0000


	//----- nvinfo : EIATTR_MAXREG_COUNT
	.align		4
        /*002c*/ 	.byte	0x03, 0x1b
        /*002e*/ 	.short	0x0040


	//----- nvinfo : EIATTR_MERCURY_ISA_VERSION
	.align		4
        /*0030*/ 	.byte	0x03, 0x5f
        /*0032*/ 	.short	0x0101


	//----- nvinfo : EIATTR_VRC_CTA_INIT_COUNT
	.align		4
        /*0034*/ 	.byte	0x02, 0x4a
	.zero		1
	.zero		1


	//----- nvinfo : EIATTR_EXIT_INSTR_OFFSETS
	.align		4
        /*0038*/ 	.byte	0x04, 0x1c
        /*003a*/ 	.short	(.L_13 - .L_12)


	//   ....[0]....
.L_12:
        /*003c*/ 	.word	0x00000570


	//----- nvinfo : EIATTR_MAX_THREADS
	.align		4
.L_13:
        /*0040*/ 	.byte	0x04, 0x05
        /*0042*/ 	.short	(.L_15 - .L_14)
.L_14:
        /*0044*/ 	.word	0x00000400
        /*0048*/ 	.word	0x00000001
        /*004c*/ 	.word	0x00000001


	//----- nvinfo : EIATTR_CBANK_PARAM_SIZE
	.align		4
.L_15:
        /*0050*/ 	.byte	0x03, 0x19
        /*0052*/ 	.short	0x0010


	//----- nvinfo : EIATTR_PARAM_CBANK
	.align		4
        /*0054*/ 	.byte	0x04, 0x0a
        /*0056*/ 	.short	(.L_17 - .L_16)
	.align		4
.L_16:
        /*0058*/ 	.word	index@(.nv.constant0._Z14avgpool_kernelPfS_)
        /*005c*/ 	.short	0x0380
        /*005e*/ 	.short	0x0010


	//----- nvinfo : EIATTR_SW_WAR
	.align		4
.L_17:
        /*0060*/ 	.byte	0x04, 0x36
        /*0062*/ 	.short	(.L_19 - .L_18)
.L_18:
        /*0064*/ 	.word	0x00000008
.L_19:


//--------------------- .nv.callgraph             --------------------------
	.section	.nv.callgraph,"",@"SHT_CUDA_CALLGRAPH"
	.align	4
	.sectionentsize	8
	.align		4
        /*0000*/ 	.word	0x00000000
	.align		4
        /*0004*/ 	.word	0xffffffff
	.align		4
        /*0008*/ 	.word	0x00000000
	.align		4
        /*000c*/ 	.word	0xfffffffe
	.align		4
        /*0010*/ 	.word	0x00000000
	.align		4
        /*0014*/ 	.word	0xfffffffd
	.align		4
        /*0018*/ 	.word	0x00000000
	.align		4
        /*001c*/ 	.word	0xfffffffc


//--------------------- .text._Z14avgpool_kernelPfS_ --------------------------
	.section	.text._Z14avgpool_kernelPfS_,"ax",@progbits
	.align	128
        .global         _Z14avgpool_kernelPfS_
        .type           _Z14avgpool_kernelPfS_,@function
        .size           _Z14avgpool_kernelPfS_,(.L_x_1 - _Z14avgpool_kernelPfS_)
        .other          _Z14avgpool_kernelPfS_,@"STO_CUDA_ENTRY STV_DEFAULT"
_Z14avgpool_kernelPfS_:
.text._Z14avgpool_kernelPfS_:
[----:B------:R-:W-:Y:S01]  /*0000*/  LDC R1, c[0x0][0x37c] ;  /* 0x0000df00ff017b82 */ /* 0x000fe20000000800 */
[----:B------:R-:W0:Y:S07]  /*0010*/  S2R R0, SR_TID.X ;  /* 0x0000000000007919 */ /* 0x000e2e0000002100 */
[----:B------:R-:W1:Y:S02]  /*0020*/  S2UR UR4, SR_CTAID.X ;  /* 0x00000000000479c3 */ /* 0x000e640000002500 */
[----:B-1----:R-:W-:-:S02]  /*0030*/  USHF.L.U32 UR5, UR4, 0x2, URZ ;  /* 0x0000000204057899 */ /* 0x002fc400080006ff */
[----:B------:R-:W-:Y:S01]  /*0040*/  USHF.L.U32 UR6, UR4, 0x3, URZ ;  /* 0x0000000304067899 */ /* 0x000fe200080006ff */
[--C-:B0-----:R-:W-:Y:S02]  /*0050*/  SHF.R.U32.HI R2, RZ, 0x8, R0.reuse ;  /* 0x00000008ff027819 */ /* 0x101fe40000011600 */
[----:B------:R-:W-:Y:S02]  /*0060*/  SHF.R.U32.HI R4, RZ, 0x7, R0 ;  /* 0x00000007ff047819 */ /* 0x000fe40000011600 */
[----:B------:R-:W-:Y:S01]  /*0070*/  LOP3.LUT R3, R2, UR5, RZ, 0xfc, !PT ;  /* 0x0000000502037c12 */ /* 0x000fe2000f8efcff */
[----:B------:R-:W-:Y:S01]  /*0080*/  USHF.L.U32 UR5, UR4, 0x1, URZ ;  /* 0x0000000104057899 */ /* 0x000fe200080006ff */
[----:B------:R-:W-:-:S04]  /*0090*/  LOP3.LUT R5, R4, UR6, RZ, 0xfc, !PT ;  /* 0x0000000604057c12 */ /* 0x000fc8000f8efcff */
[----:B------:R-:W0:Y:S01]  /*00a0*/  LDCU.64 UR6, c[0x0][0x358] ;  /* 0x00006b00ff0677ac */ /* 0x000e220008000a00 */
[----:B------:R-:W-:Y:S01]  /*00b0*/  SHF.R.U32.HI R2, RZ, 0x9, R0 ;  /* 0x00000009ff027819 */ /* 0x000fe20000011600 */
[----:B------:R-:W-:-:S03]  /*00c0*/  IMAD.HI.U32 R4, R3, 0x60f25deb, RZ ;  /* 0x60f25deb03047827 */ /* 0x000fc600078e00ff */
[----:B------:R-:W-:Y:S01]  /*00d0*/  LOP3.LUT R2, R2, UR5, RZ, 0xfc, !PT ;  /* 0x0000000502027c12 */ /* 0x000fe2000f8efcff */
[----:B------:R-:W-:Y:S01]  /*00e0*/  IMAD.HI.U32 R7, R5, 0x4ec4ec4f, RZ ;  /* 0x4ec4ec4f05077827 */ /* 0x000fe200078e00ff */
[----:B------:R-:W-:-:S03]  /*00f0*/  SHF.R.U32.HI R6, RZ, 0x7, R4 ;  /* 0x00000007ff067819 */ /* 0x000fc60000011604 */
[----:B------:R-:W-:Y:S01]  /*0100*/  IMAD.HI.U32 R4, R2, 0x60f25deb, RZ ;  /* 0x60f25deb02047827 */ /* 0x000fe200078e00ff */
[----:B------:R-:W-:Y:S02]  /*0110*/  SHF.R.U32.HI R8, RZ, 0x3, R7 ;  /* 0x00000003ff087819 */ /* 0x000fe40000011607 */
[----:B------:R-:W-:Y:S01]  /*0120*/  LOP3.LUT R7, R0, 0x7f, RZ, 0xc0, !PT ;  /* 0x0000007f00077812 */ /* 0x000fe200078ec0ff */
[----:B------:R-:W-:Y:S01]  /*0130*/  IMAD R6, R6, -0x152, R3 ;  /* 0xfffffeae06067824 */ /* 0x000fe200078e0203 */
[----:B------:R-:W-:Y:S01]  /*0140*/  SHF.R.U32.HI R4, RZ, 0x6, R4 ;  /* 0x00000006ff047819 */ /* 0x000fe20000011604 */
[----:B------:R-:W1:Y:S01]  /*0150*/  LDC.64 R2, c[0x0][0x380] ;  /* 0x0000e000ff027b82 */ /* 0x000e620000000a00 */
[----:B------:R-:W-:Y:S02]  /*0160*/  IMAD R8, R8, -0x1a, R5 ;  /* 0xffffffe608087824 */ /* 0x000fe400078e0205 */
[----:B------:R-:W-:Y:S01]  /*0170*/  LOP3.LUT R6, R6, 0xffff, RZ, 0xc0, !PT ;  /* 0x0000ffff06067812 */ /* 0x000fe200078ec0ff */
[----:B------:R-:W-:-:S02]  /*0180*/  IMAD R7, R4, 0x62000, R7 ;  /* 0x0006200004077824 */ /* 0x000fc400078e0207 */
[----:B------:R-:W-:Y:S02]  /*0190*/  SHF.L.U32 R8, R8, 0x8, RZ ;  /* 0x0000000808087819 */ /* 0x000fe400000006ff */
[----:B------:R-:W-:Y:S02]  /*01a0*/  IMAD R4, R6, 0x13b2, RZ ;  /* 0x000013b206047824 */ /* 0x000fe400078e02ff */
[----:B------:R-:W-:-:S03]  /*01b0*/  LOP3.LUT R7, R7, R8, RZ, 0xfc, !PT ;  /* 0x0000000807077212 */ /* 0x000fc600078efcff */
[----:B------:R-:W-:-:S05]  /*01c0*/  SHF.R.U32.HI R4, RZ, 0x10, R4 ;  /* 0x00000010ff047819 */ /* 0x000fca0000011604 */
[----:B------:R-:W-:-:S04]  /*01d0*/  IMAD R7, R4, 0x3800, R7 ;  /* 0x0000380004077824 */ /* 0x000fc800078e0207 */
[----:B-1----:R-:W-:-:S05]  /*01e0*/  IMAD.WIDE.U32 R2, R7, 0x4, R2 ;  /* 0x0000000407027825 */ /* 0x002fca00078e0002 */
[----:B0-----:R-:W2:Y:S04]  /*01f0*/  LDG.E.CONSTANT R6, desc[UR6][R2.64] ;  /* 0x0000000602067981 */ /* 0x001ea8000c1e9900 */
[----:B------:R-:W3:Y:S04]  /*0200*/  LDG.E.CONSTANT R26, desc[UR6][R2.64+0x200] ;  /* 0x00020006021a7981 */ /* 0x000ee8000c1e9900 */
[----:B------:R-:W4:Y:S04]  /*0210*/  LDG.E.CONSTANT R7, desc[UR6][R2.64+0x400] ;  /* 0x0004000602077981 */ /* 0x000f28000c1e9900 */
[----:B------:R-:W5:Y:S04]  /*0220*/  LDG.E.CONSTANT R24, desc[UR6][R2.64+0x600] ;  /* 0x0006000602187981 */ /* 0x000f68000c1e9900 */
        /* <DEDUP_REMOVED lines=17> */
[----:B------:R-:W5:Y:S01]  /*0340*/  LDG.E.CONSTANT R5, desc[UR6][R2.64+0x1c200] ;  /* 0x01c2000602057981 */ /* 0x000f62000c1e9900 */
[----:B--2---:R-:W-:-:S03]  /*0350*/  FADD R25, RZ, R6 ;  /* 0x00000006ff197221 */ /* 0x004fc60000000000 */
[----:B------:R-:W2:Y:S01]  /*0360*/  LDG.E.CONSTANT R6, desc[UR6][R2.64+0x1c400] ;  /* 0x01c4000602067981 */ /* 0x000ea2000c1e9900 */
[----:B---3--:R-:W-:-:S03]  /*0370*/  FADD R28, R25, R26 ;  /* 0x0000001a191c7221 */ /* 0x008fc60000000000 */
[----:B------:R-:W3:Y:S04]  /*0380*/  LDG.E.CONSTANT R25, desc[UR6][R2.64+0x1c600] ;  /* 0x01c6000602197981 */ /* 0x000ee8000c1e9900 */
[----:B------:R0:W3:Y:S01]  /*0390*/  LDG.E.CONSTANT R26, desc[UR6][R2.64+0x1c800] ;  /* 0x01c80006021a7981 */ /* 0x0000e2000c1e9900 */
[----:B----4-:R-:W-:Y:S01]  /*03a0*/  FADD R7, R28, R7 ;  /* 0x000000071c077221 */ /* 0x010fe20000000000 */
[----:B------:R-:W-:-:S03]  /*03b0*/  USHF.L.U32 UR4, UR4, 0xa, URZ ;  /* 0x0000000a04047899 */ /* 0x000fc600080006ff */
[----:B-----5:R-:W-:-:S04]  /*03c0*/  FADD R24, R7, R24 ;  /* 0x0000001807187221 */ /* 0x020fc80000000000 */
[----:B------:R-:W-:Y:S01]  /*03d0*/  FADD R23, R24, R23 ;  /* 0x0000001718177221 */ /* 0x000fe20000000000 */
[----:B0-----:R-:W0:Y:S03]  /*03e0*/  LDC.64 R2, c[0x0][0x388] ;  /* 0x0000e200ff027b82 */ /* 0x001e260000000a00 */
[----:B------:R-:W-:-:S04]  /*03f0*/  FADD R22, R23, R22 ;  /* 0x0000001617167221 */ /* 0x000fc80000000000 */
        /* <DEDUP_REMOVED lines=16> */
[----:B--2---:R-:W-:Y:S01]  /*0500*/  FADD R6, R5, R6 ;  /* 0x0000000605067221 */ /* 0x004fe20000000000 */
[----:B------:R-:W-:-:S03]  /*0510*/  LOP3.LUT R5, R0, UR4, RZ, 0xfc, !PT ;  /* 0x0000000400057c12 */ /* 0x000fc6000f8efcff */
[----:B---3--:R-:W-:Y:S02]  /*0520*/  FADD R25, R6, R25 ;  /* 0x0000001906197221 */ /* 0x008fe40000000000 */
[----:B0-----:R-:W-:-:S04]  /*0530*/  IMAD.WIDE.U32 R2, R5, 0x4, R2 ;  /* 0x0000000405027825 */ /* 0x001fc800078e0002 */
[----:B------:R-:W-:-:S04]  /*0540*/  FADD R25, R25, R26 ;  /* 0x0000001a19197221 */ /* 0x000fc80000000000 */
[----:B------:R-:W-:-:S05]  /*0550*/  FMUL R25, R25, 0.039999999105930328369 ;  /* 0x3d23d70a19197820 */ /* 0x000fca0000400000 */
[----:B------:R-:W-:Y:S01]  /*0560*/  STG.E desc[UR6][R2.64], R25 ;  /* 0x0000001902007986 */ /* 0x000fe2000c101906 */
[----:B------:R-:W-:Y:S05]  /*0570*/  EXIT ;  /* 0x000000000000794d */ /* 0x000fea0003800000 */
.L_x_0:
[----:B------:R-:W-:-:S00]  /*0580*/  BRA `(.L_x_0) ;  /* 0xfffffffc00fc7947 */ /* 0x000fc0000383ffff */
[----:B------:R-:W-:-:S00]  /*0590*/  NOP ;  /* 0x0000000000007918 */ /* 0x000fc00000000000 */
        /* <DEDUP_REMOVED lines=14> */
.L_x_1:


//--------------------- .nv.shared.reserved.0     --------------------------
	.section	.nv.shared.reserved.0,"aw",@nobits
	.weak		__nv_reservedSMEM_offset_0_alias
	.size		__nv_reservedSMEM_offset_0_alias, 0, 64
	.other		__nv_reservedSMEM_offset_0_alias,@"STO_CUDA_RESERVED_SHARED STV_DEFAULT"
__nv_reservedSMEM_offset_0_alias:
	.zero		0
	.zero		64


//--------------------- .nv.constant0._Z14avgpool_kernelPfS_ --------------------------
	.section	.nv.constant0._Z14avgpool_kernelPfS_,"a",@progbits
	.sectionflags	@""
	.align	4
.nv.constant0._Z14avgpool_kernelPfS_:
	.zero		912


//--------------------- SYMBOLS --------------------------

	.type		.nv.reservedSmem.offset0,@object
	.size		.nv.reservedSmem.offset0,0x4
